//
// Generated by NVIDIA NVVM Compiler
//
// Compiler Build ID: CL-36424714
// Cuda compilation tools, release 13.0, V13.0.88
// Based on NVVM 20.0.0
//

.version 9.0
.target sm_100
.address_size 64

	// .globl	_Z10matrixMul2PfS_S_iiijj
.extern .shared .align 16 .b8 Mds_Nds[];

.visible .entry _Z10matrixMul2PfS_S_iiijj(
	.param .u64 .ptr .align 1 _Z10matrixMul2PfS_S_iiijj_param_0,
	.param .u64 .ptr .align 1 _Z10matrixMul2PfS_S_iiijj_param_1,
	.param .u64 .ptr .align 1 _Z10matrixMul2PfS_S_iiijj_param_2,
	.param .u32 _Z10matrixMul2PfS_S_iiijj_param_3,
	.param .u32 _Z10matrixMul2PfS_S_iiijj_param_4,
	.param .u32 _Z10matrixMul2PfS_S_iiijj_param_5,
	.param .u32 _Z10matrixMul2PfS_S_iiijj_param_6,
	.param .u32 _Z10matrixMul2PfS_S_iiijj_param_7
)
{
	.reg .pred 	%p<24>;
	.reg .b32 	%r<99>;
	.reg .b32 	%f<87>;
	.reg .b64 	%rd<16>;

	ld.param.u32 	%r32, [_Z10matrixMul2PfS_S_iiijj_param_3];
	ld.param.u32 	%r33, [_Z10matrixMul2PfS_S_iiijj_param_4];
	ld.param.u32 	%r34, [_Z10matrixMul2PfS_S_iiijj_param_5];
	ld.param.u32 	%r35, [_Z10matrixMul2PfS_S_iiijj_param_6];
	ld.param.u32 	%r36, [_Z10matrixMul2PfS_S_iiijj_param_7];
	mov.u32 	%r37, %ctaid.x;
	mov.u32 	%r38, %ctaid.y;
	mov.u32 	%r1, %tid.x;
	mov.u32 	%r2, %tid.y;
	mov.u32 	%r39, %ntid.y;
	mad.lo.s32 	%r3, %r38, %r39, %r2;
	mov.u32 	%r40, %ntid.x;
	mad.lo.s32 	%r4, %r37, %r40, %r1;
	cvt.rn.f32.u32 	%f22, %r35;
	cvt.rn.f32.s32 	%f23, %r33;
	div.rn.f32 	%f24, %f23, %f22;
	cvt.rpi.f32.f32 	%f1, %f24;
	cvt.rn.f32.u32 	%f25, %r36;
	div.rn.f32 	%f26, %f23, %f25;
	cvt.rpi.f32.f32 	%f2, %f26;
	setp.leu.f32 	%p1, %f2, 0f00000000;
	setp.leu.f32 	%p2, %f1, 0f00000000;
	mov.f32 	%f85, 0f00000000;
	or.pred  	%p3, %p1, %p2;
	@%p3 bra 	$L__BB0_19;
	ld.param.u64 	%rd14, [_Z10matrixMul2PfS_S_iiijj_param_1];
	shl.b32 	%r13, %r35, 2;
	mov.u32 	%r42, Mds_Nds;
	add.s32 	%r5, %r42, %r13;
	mul.lo.s32 	%r6, %r35, %r2;
	mul.lo.s32 	%r7, %r33, %r3;
	and.b32  	%r8, %r35, 7;
	and.b32  	%r9, %r35, 3;
	and.b32  	%r10, %r35, -8;
	and.b32  	%r11, %r35, 1;
	neg.s32 	%r12, %r10;
	shl.b32 	%r14, %r35, 5;
	cvta.to.global.u64 	%rd1, %rd14;
	mov.f32 	%f85, 0f00000000;
	mov.b32 	%r92, 0;
$L__BB0_2:
	setp.ge.s32 	%p4, %r3, %r32;
	mad.lo.s32 	%r16, %r92, %r36, %r1;
	setp.ge.u32 	%p5, %r16, %r33;
	mov.f32 	%f76, 0f00000000;
	or.pred  	%p6, %p4, %p5;
	@%p6 bra 	$L__BB0_4;
	ld.param.u64 	%rd13, [_Z10matrixMul2PfS_S_iiijj_param_0];
	add.s32 	%r43, %r16, %r7;
	cvta.to.global.u64 	%rd5, %rd13;
	mul.wide.u32 	%rd6, %r43, 4;
	add.s64 	%rd7, %rd5, %rd6;
	ld.global.f32 	%f76, [%rd7];
$L__BB0_4:
	setp.ge.s32 	%p7, %r4, %r34;
	add.s32 	%r44, %r6, %r1;
	shl.b32 	%r45, %r44, 2;
	mov.u32 	%r46, Mds_Nds;
	add.s32 	%r47, %r46, %r45;
	st.shared.f32 	[%r47], %f76;
	mad.lo.s32 	%r17, %r92, %r35, %r2;
	setp.ge.u32 	%p8, %r17, %r33;
	mov.f32 	%f77, 0f00000000;
	or.pred  	%p9, %p7, %p8;
	@%p9 bra 	$L__BB0_6;
	mad.lo.s32 	%r48, %r17, %r34, %r4;
	mul.wide.u32 	%rd8, %r48, 4;
	add.s64 	%rd9, %rd1, %rd8;
	ld.global.f32 	%f77, [%rd9];
$L__BB0_6:
	setp.eq.s32 	%p10, %r35, 0;
	add.s32 	%r51, %r5, %r45;
	st.shared.f32 	[%r51], %f77;
	bar.sync 	0;
	@%p10 bra 	$L__BB0_18;
	setp.lt.u32 	%p11, %r35, 8;
	mov.b32 	%r97, 0;
	@%p11 bra 	$L__BB0_10;
	shl.b32 	%r53, %r1, 2;
	add.s32 	%r54, %r53, %r13;
	add.s32 	%r94, %r46, %r54;
	shl.b32 	%r56, %r6, 2;
	add.s32 	%r57, %r56, %r46;
	add.s32 	%r93, %r57, 16;
	mov.u32 	%r95, %r12;
$L__BB0_9:
	.pragma "nounroll";
	ld.shared.f32 	%f31, [%r93+-16];
	ld.shared.f32 	%f32, [%r94];
	fma.rn.f32 	%f33, %f31, %f32, %f85;
	ld.shared.f32 	%f34, [%r93+-12];
	add.s32 	%r58, %r94, %r13;
	ld.shared.f32 	%f35, [%r58];
	fma.rn.f32 	%f36, %f34, %f35, %f33;
	ld.shared.f32 	%f37, [%r93+-8];
	add.s32 	%r59, %r58, %r13;
	ld.shared.f32 	%f38, [%r59];
	fma.rn.f32 	%f39, %f37, %f38, %f36;
	ld.shared.f32 	%f40, [%r93+-4];
	add.s32 	%r60, %r59, %r13;
	ld.shared.f32 	%f41, [%r60];
	fma.rn.f32 	%f42, %f40, %f41, %f39;
	ld.shared.f32 	%f43, [%r93];
	add.s32 	%r61, %r60, %r13;
	ld.shared.f32 	%f44, [%r61];
	fma.rn.f32 	%f45, %f43, %f44, %f42;
	ld.shared.f32 	%f46, [%r93+4];
	add.s32 	%r62, %r61, %r13;
	ld.shared.f32 	%f47, [%r62];
	fma.rn.f32 	%f48, %f46, %f47, %f45;
	ld.shared.f32 	%f49, [%r93+8];
	add.s32 	%r63, %r62, %r13;
	ld.shared.f32 	%f50, [%r63];
	fma.rn.f32 	%f51, %f49, %f50, %f48;
	ld.shared.f32 	%f52, [%r93+12];
	add.s32 	%r64, %r63, %r13;
	ld.shared.f32 	%f53, [%r64];
	fma.rn.f32 	%f85, %f52, %f53, %f51;
	add.s32 	%r95, %r95, 8;
	add.s32 	%r94, %r94, %r14;
	add.s32 	%r93, %r93, 32;
	setp.ne.s32 	%p12, %r95, 0;
	mov.u32 	%r97, %r10;
	@%p12 bra 	$L__BB0_9;
$L__BB0_10:
	setp.eq.s32 	%p13, %r8, 0;
	@%p13 bra 	$L__BB0_18;
	add.s32 	%r65, %r8, -1;
	setp.lt.u32 	%p14, %r65, 3;
	@%p14 bra 	$L__BB0_13;
	add.s32 	%r66, %r97, %r6;
	shl.b32 	%r67, %r66, 2;
	mov.u32 	%r68, Mds_Nds;
	add.s32 	%r69, %r68, %r67;
	ld.shared.f32 	%f55, [%r69];
	mad.lo.s32 	%r70, %r97, %r35, %r1;
	shl.b32 	%r71, %r70, 2;
	add.s32 	%r72, %r5, %r71;
	ld.shared.f32 	%f56, [%r72];
	fma.rn.f32 	%f57, %f55, %f56, %f85;
	ld.shared.f32 	%f58, [%r69+4];
	add.s32 	%r73, %r72, %r13;
	ld.shared.f32 	%f59, [%r73];
	fma.rn.f32 	%f60, %f58, %f59, %f57;
	ld.shared.f32 	%f61, [%r69+8];
	add.s32 	%r74, %r73, %r13;
	ld.shared.f32 	%f62, [%r74];
	fma.rn.f32 	%f63, %f61, %f62, %f60;
	ld.shared.f32 	%f64, [%r69+12];
	add.s32 	%r75, %r74, %r13;
	ld.shared.f32 	%f65, [%r75];
	fma.rn.f32 	%f85, %f64, %f65, %f63;
	add.s32 	%r97, %r97, 4;
$L__BB0_13:
	setp.eq.s32 	%p15, %r9, 0;
	@%p15 bra 	$L__BB0_18;
	setp.eq.s32 	%p16, %r9, 1;
	@%p16 bra 	$L__BB0_16;
	add.s32 	%r76, %r97, %r6;
	shl.b32 	%r77, %r76, 2;
	mov.u32 	%r78, Mds_Nds;
	add.s32 	%r79, %r78, %r77;
	ld.shared.f32 	%f67, [%r79];
	mad.lo.s32 	%r80, %r97, %r35, %r1;
	shl.b32 	%r81, %r80, 2;
	add.s32 	%r82, %r5, %r81;
	ld.shared.f32 	%f68, [%r82];
	fma.rn.f32 	%f69, %f67, %f68, %f85;
	ld.shared.f32 	%f70, [%r79+4];
	add.s32 	%r83, %r82, %r13;
	ld.shared.f32 	%f71, [%r83];
	fma.rn.f32 	%f85, %f70, %f71, %f69;
	add.s32 	%r97, %r97, 2;
$L__BB0_16:
	setp.eq.s32 	%p17, %r11, 0;
	@%p17 bra 	$L__BB0_18;
	add.s32 	%r84, %r97, %r6;
	shl.b32 	%r85, %r84, 2;
	mov.u32 	%r86, Mds_Nds;
	add.s32 	%r87, %r86, %r85;
	ld.shared.f32 	%f72, [%r87];
	mad.lo.s32 	%r88, %r97, %r35, %r1;
	shl.b32 	%r89, %r88, 2;
	add.s32 	%r90, %r5, %r89;
	ld.shared.f32 	%f73, [%r90];
	fma.rn.f32 	%f85, %f72, %f73, %f85;
$L__BB0_18:
	bar.sync 	0;
	add.s32 	%r92, %r92, 1;
	cvt.rn.f32.u32 	%f74, %r92;
	setp.gt.f32 	%p18, %f2, %f74;
	setp.gt.f32 	%p19, %f1, %f74;
	and.pred  	%p20, %p18, %p19;
	@%p20 bra 	$L__BB0_2;
$L__BB0_19:
	setp.ge.s32 	%p21, %r3, %r32;
	setp.ge.s32 	%p22, %r4, %r34;
	or.pred  	%p23, %p21, %p22;
	@%p23 bra 	$L__BB0_21;
	ld.param.u64 	%rd15, [_Z10matrixMul2PfS_S_iiijj_param_2];
	mad.lo.s32 	%r91, %r34, %r3, %r4;
	cvta.to.global.u64 	%rd10, %rd15;
	mul.wide.s32 	%rd11, %r91, 4;
	add.s64 	%rd12, %rd10, %rd11;
	st.global.f32 	[%rd12], %f85;
$L__BB0_21:
	ret;

}


// ===== COMPILED SASS (sm_100) =====

	.target	sm_100

	.elftype	@"ET_EXEC"


//--------------------- .note.nv.tkinfo           --------------------------
	.section	.note.nv.tkinfo,"",@"SHT_NOTE"
	.sectionflags	@"SHF_NOTE_NV_TKINFO"
	.tkinfo
        /*0018*/ 	.word	0x00000002
        /*0030*/ 	.string	""
        /*0030*/ 	.string	"ptxas"
        /*0030*/ 	.string	"Cuda compilation tools, release 13.0, V13.0.88"
        /*0030*/ 	.string	"Build cuda_13.0.r13.0/compiler.36424714_0"
        /*0030*/ 	.string	"-arch sm_100 -m 64 "



//--------------------- .note.nv.cuinfo           --------------------------
	.section	.note.nv.cuinfo,"",@"SHT_NOTE"
	.sectionflags	@"SHF_NOTE_NV_CUINFO"
        /*0018*/ 	.short	0x0002
        /*001a*/ 	.short	0x0064
        /*001c*/ 	.short	0x0082
	.zero		2


//--------------------- .nv.info                  --------------------------
	.section	.nv.info,"",@"SHT_CUDA_INFO"
	.align	4


	//----- nvinfo : EIATTR_REGCOUNT
	.align		4
        /*0000*/ 	.byte	0x04, 0x2f
        /*0002*/ 	.short	(.L_1 - .L_0)
	.align		4
.L_0:
        /*0004*/ 	.word	index@(_Z10matrixMul2PfS_S_iiijj)
        /*0008*/ 	.word	0x0000001e


	//----- nvinfo : EIATTR_FRAME_SIZE
	.align		4
.L_1:
        /*000c*/ 	.byte	0x04, 0x11
        /*000e*/ 	.short	(.L_3 - .L_2)
	.align		4
.L_2:
        /*0010*/ 	.word	index@($__internal_0_$__cuda_sm3x_div_rn_noftz_f32_slowpath)
        /*0014*/ 	.word	0x00000000


	//----- nvinfo : EIATTR_FRAME_SIZE
	.align		4
.L_3:
        /*0018*/ 	.byte	0x04, 0x11
        /*001a*/ 	.short	(.L_5 - .L_4)
	.align		4
.L_4:
        /*001c*/ 	.word	index@(_Z10matrixMul2PfS_S_iiijj)
        /*0020*/ 	.word	0x00000000


	//----- nvinfo : EIATTR_MIN_STACK_SIZE
	.align		4
.L_5:
        /*0024*/ 	.byte	0x04, 0x12
        /*0026*/ 	.short	(.L_7 - .L_6)
	.align		4
.L_6:
        /*0028*/ 	.word	index@(_Z10matrixMul2PfS_S_iiijj)
        /*002c*/ 	.word	0x00000000
.L_7:


//--------------------- .nv.compat                --------------------------
	.section	.nv.compat,"",@"SHT_CUDA_COMPAT_INFO"
	.align	4
        /*0000*/ 	.byte	0x02, 0x09, 0x00, 0x00, 0x02, 0x02, 0x01, 0x00, 0x02, 0x05, 0x05, 0x00, 0x03, 0x07, 0x01, 0x01
        /*0010*/ 	.byte	0x02, 0x03, 0x00, 0x00, 0x02, 0x06, 0x01, 0x00, 0x04, 0x0b, 0x08, 0x00, 0x01, 0x00, 0x00, 0x00
        /*0020*/ 	.byte	0x00, 0x00, 0x00, 0x00


//--------------------- .nv.info._Z10matrixMul2PfS_S_iiijj --------------------------
	.section	.nv.info._Z10matrixMul2PfS_S_iiijj,"",@"SHT_CUDA_INFO"
	.sectionflags	@""
	.align	4


	//----- nvinfo : EIATTR_CUDA_API_VERSION
	.align		4
        /*0000*/ 	.byte	0x04, 0x37
        /*0002*/ 	.short	(.L_9 - .L_8)
.L_8:
        /*0004*/ 	.word	0x00000082


	//----- nvinfo : EIATTR_KPARAM_INFO
	.align		4
.L_9:
        /*0008*/ 	.byte	0x04, 0x17
        /*000a*/ 	.short	(.L_11 - .L_10)
.L_10:
        /*000c*/ 	.word	0x00000000
        /*0010*/ 	.short	0x0007
        /*0012*/ 	.short	0x0028
        /*0014*/ 	.byte	0x00, 0xf0, 0x11, 0x00


	//----- nvinfo : EIATTR_KPARAM_INFO
	.align		4
.L_11:
        /*0018*/ 	.byte	0x04, 0x17
        /*001a*/ 	.short	(.L_13 - .L_12)
.L_12:
        /*001c*/ 	.word	0x00000000
        /*0020*/ 	.short	0x0006
        /*0022*/ 	.short	0x0024
        /*0024*/ 	.byte	0x00, 0xf0, 0x11, 0x00


	//----- nvinfo : EIATTR_KPARAM_INFO
	.align		4
.L_13:
        /*0028*/ 	.byte	0x04, 0x17
        /*002a*/ 	.short	(.L_15 - .L_14)
.L_14:
        /*002c*/ 	.word	0x00000000
        /*0030*/ 	.short	0x0005
        /*0032*/ 	.short	0x0020
        /*0034*/ 	.byte	0x00, 0xf0, 0x11, 0x00


	//----- nvinfo : EIATTR_KPARAM_INFO
	.align		4
.L_15:
        /*0038*/ 	.byte	0x04, 0x17
        /*003a*/ 	.short	(.L_17 - .L_16)
.L_16:
        /*003c*/ 	.word	0x00000000
        /*0040*/ 	.short	0x0004
        /*0042*/ 	.short	0x001c
        /*0044*/ 	.byte	0x00, 0xf0, 0x11, 0x00


	//----- nvinfo : EIATTR_KPARAM_INFO
	.align		4
.L_17:
        /*0048*/ 	.byte	0x04, 0x17
        /*004a*/ 	.short	(.L_19 - .L_18)
.L_18:
        /*004c*/ 	.word	0x00000000
        /*0050*/ 	.short	0x0003
        /*0052*/ 	.short	0x0018
        /*0054*/ 	.byte	0x00, 0xf0, 0x11, 0x00


	//----- nvinfo : EIATTR_KPARAM_INFO
	.align		4
.L_19:
        /*0058*/ 	.byte	0x04, 0x17
        /*005a*/ 	.short	(.L_21 - .L_20)
.L_20:
        /*005c*/ 	.word	0x00000000
        /*0060*/ 	.short	0x0002
        /*0062*/ 	.short	0x0010
        /*0064*/ 	.byte	0x00, 0xf5, 0x21, 0x00


	//----- nvinfo : EIATTR_KPARAM_INFO
	.align		4
.L_21:
        /*0068*/ 	.byte	0x04, 0x17
        /*006a*/ 	.short	(.L_23 - .L_22)
.L_22:
        /*006c*/ 	.word	0x00000000
        /*0070*/ 	.short	0x0001
        /*0072*/ 	.short	0x0008
        /*0074*/ 	.byte	0x00, 0xf5, 0x21, 0x00


	//----- nvinfo : EIATTR_KPARAM_INFO
	.align		4
.L_23:
        /*0078*/ 	.byte	0x04, 0x17
        /*007a*/ 	.short	(.L_25 - .L_24)
.L_24:
        /*007c*/ 	.word	0x00000000
        /*0080*/ 	.short	0x0000
        /*0082*/ 	.short	0x0000
        /*0084*/ 	.byte	0x00, 0xf5, 0x21, 0x00


	//----- nvinfo : EIATTR_SPARSE_MMA_MASK
	.align		4
.L_25:
        /*0088*/ 	.byte	0x03, 0x50
        /*008a*/ 	.short	0x0000


	//----- nvinfo : EIATTR_MAXREG_COUNT
	.align		4
        /*008c*/ 	.byte	0x03, 0x1b
        /*008e*/ 	.short	0x00ff


	//----- nvinfo : EIATTR_NUM_BARRIERS
	.align		4
        /*0090*/ 	.byte	0x02, 0x4c
        /*0092*/ 	.byte	0x01
	.zero		1


	//----- nvinfo : EIATTR_MERCURY_ISA_VERSION
	.align		4
        /*0094*/ 	.byte	0x03, 0x5f
        /*0096*/ 	.short	0x0101


	//----- nvinfo : EIATTR_VRC_CTA_INIT_COUNT
	.align		4
        /*0098*/ 	.byte	0x02, 0x4a
	.zero		1
	.zero		1


	//----- nvinfo : EIATTR_EXIT_INSTR_OFFSETS
	.align		4
        /*009c*/ 	.byte	0x04, 0x1c
        /*009e*/ 	.short	(.L_27 - .L_26)


	//   ....[0]....
.L_26:
        /*00a0*/ 	.word	0x00000bc0


	//   ....[1]....
        /*00a4*/ 	.word	0x00000c10


	//----- nvinfo : EIATTR_CRS_STACK_SIZE
	.align		4
.L_27:
        /*00a8*/ 	.byte	0x04, 0x1e
        /*00aa*/ 	.short	(.L_29 - .L_28)
.L_28:
        /*00ac*/ 	.word	0x00000000


	//----- nvinfo : EIATTR_CBANK_PARAM_SIZE
	.align		4
.L_29:
        /*00b0*/ 	.byte	0x03, 0x19
        /*00b2*/ 	.short	0x002c


	//----- nvinfo : EIATTR_PARAM_CBANK
	.align		4
        /*00b4*/ 	.byte	0x04, 0x0a
        /*00b6*/ 	.short	(.L_31 - .L_30)
	.align		4
.L_30:
        /*00b8*/ 	.word	index@(.nv.constant0._Z10matrixMul2PfS_S_iiijj)
        /*00bc*/ 	.short	0x0380
        /*00be*/ 	.short	0x002c


	//----- nvinfo : EIATTR_SW_WAR
	.align		4
.L_31:
        /*00c0*/ 	.byte	0x04, 0x36
        /*00c2*/ 	.short	(.L_33 - .L_32)
.L_32:
        /*00c4*/ 	.word	0x00000008
.L_33:


//--------------------- .nv.callgraph             --------------------------
	.section	.nv.callgraph,"",@"SHT_CUDA_CALLGRAPH"
	.align	4
	.sectionentsize	8
	.align		4
        /*0000*/ 	.word	0x00000000
	.align		4
        /*0004*/ 	.word	0xffffffff
	.align		4
        /*0008*/ 	.word	0x00000000
	.align		4
        /*000c*/ 	.word	0xfffffffe
	.align		4
        /*0010*/ 	.word	0x00000000
	.align		4
        /*0014*/ 	.word	0xfffffffd
	.align		4
        /*0018*/ 	.word	0x00000000
	.align		4
        /*001c*/ 	.word	0xfffffffc


//--------------------- .text._Z10matrixMul2PfS_S_iiijj --------------------------
	.section	.text._Z10matrixMul2PfS_S_iiijj,"ax",@progbits
	.align	128
        .global         _Z10matrixMul2PfS_S_iiijj
        .type           _Z10matrixMul2PfS_S_iiijj,@function
        .size           _Z10matrixMul2PfS_S_iiijj,(.L_x_18 - _Z10matrixMul2PfS_S_iiijj)
        .other          _Z10matrixMul2PfS_S_iiijj,@"STO_CUDA_ENTRY STV_DEFAULT"
_Z10matrixMul2PfS_S_iiijj:
.text._Z10matrixMul2PfS_S_iiijj:
[----:B------:R-:W-:Y:S01]  /*0000*/  LDC R1, c[0x0][0x37c] ;  /* 0x0000df00ff017b82 */ /* 0x000fe20000000800 */
[----:B------:R-:W0:Y:S01]  /*0010*/  LDCU UR4, c[0x0][0x3a4] ;  /* 0x00007480ff0477ac */ /* 0x000e220008000800 */
[----:B------:R-:W1:Y:S06]  /*0020*/  S2R R4, SR_TID.Y ;  /* 0x0000000000047919 */ /* 0x000e6c0000002200 */
[----:B------:R-:W1:Y:S01]  /*0030*/  LDC R9, c[0x0][0x364] ;  /* 0x0000d900ff097b82 */ /* 0x000e620000000800 */
[----:B------:R-:W2:Y:S01]  /*0040*/  LDCU UR6, c[0x0][0x39c] ;  /* 0x00007380ff0677ac */ /* 0x000ea20008000800 */
[----:B------:R-:W3:Y:S06]  /*0050*/  S2R R6, SR_TID.X ;  /* 0x0000000000067919 */ /* 0x000eec0000002100 */
[----:B------:R-:W1:Y:S01]  /*0060*/  S2UR UR5, SR_CTAID.Y ;  /* 0x00000000000579c3 */ /* 0x000e620000002600 */
[----:B0-----:R-:W-:-:S07]  /*0070*/  I2FP.F32.U32 R3, UR4 ;  /* 0x0000000400037c45 */ /* 0x001fce0008201000 */
[----:B------:R-:W3:Y:S01]  /*0080*/  S2UR UR4, SR_CTAID.X ;  /* 0x00000000000479c3 */ /* 0x000ee20000002500 */
[----:B------:R-:W0:Y:S01]  /*0090*/  MUFU.RCP R2, R3 ;  /* 0x0000000300027308 */ /* 0x000e220000001000 */
[----:B--2---:R-:W-:-:S06]  /*00a0*/  I2FP.F32.S32 R0, UR6 ;  /* 0x0000000600007c45 */ /* 0x004fcc0008201400 */
[----:B------:R-:W3:Y:S01]  /*00b0*/  LDC R11, c[0x0][0x360] ;  /* 0x0000d800ff0b7b82 */ /* 0x000ee20000000800 */
[----:B------:R-:W2:Y:S01]  /*00c0*/  FCHK P0, R0, R3 ;  /* 0x0000000300007302 */ /* 0x000ea20000000000 */
[----:B0-----:R-:W-:-:S04]  /*00d0*/  FFMA R5, -R3, R2, 1 ;  /* 0x3f80000003057423 */ /* 0x001fc80000000102 */
[----:B------:R-:W-:-:S04]  /*00e0*/  FFMA R5, R2, R5, R2 ;  /* 0x0000000502057223 */ /* 0x000fc80000000002 */
[----:B------:R-:W-:-:S04]  /*00f0*/  FFMA R2, R0, R5, RZ ;  /* 0x0000000500027223 */ /* 0x000fc800000000ff */
[----:B------:R-:W-:-:S04]  /*0100*/  FFMA R7, -R3, R2, R0 ;  /* 0x0000000203077223 */ /* 0x000fc80000000100 */
[----:B------:R-:W-:Y:S01]  /*0110*/  FFMA R8, R5, R7, R2 ;  /* 0x0000000705087223 */ /* 0x000fe20000000002 */
[----:B-1----:R-:W-:Y:S02]  /*0120*/  IMAD R5, R9, UR5, R4 ;  /* 0x0000000509057c24 */ /* 0x002fe4000f8e0204 */
[----:B---3--:R-:W-:Y:S01]  /*0130*/  IMAD R7, R11, UR4, R6 ;  /* 0x000000040b077c24 */ /* 0x008fe2000f8e0206 */
[----:B--2---:R-:W-:Y:S06]  /*0140*/  @!P0 BRA `(.L_x_0) ;  /* 0x00000000000c8947 */ /* 0x004fec0003800000 */
[----:B------:R-:W-:-:S07]  /*0150*/  MOV R10, 0x170 ;  /* 0x00000170000a7802 */ /* 0x000fce0000000f00 */
[----:B------:R-:W-:Y:S05]  /*0160*/  CALL.REL.NOINC `($__internal_0_$__cuda_sm3x_div_rn_noftz_f32_slowpath) ;  /* 0x0000000800ac7944 */ /* 0x000fea0003c00000 */
[----:B------:R-:W-:-:S07]  /*0170*/  IMAD.MOV.U32 R8, RZ, RZ, R2 ;  /* 0x000000ffff087224 */ /* 0x000fce00078e0002 */
.L_x_0:
[----:B------:R-:W0:Y:S01]  /*0180*/  LDCU UR4, c[0x0][0x3a8] ;  /* 0x00007500ff0477ac */ /* 0x000e220008000800 */
[----:B------:R-:W-:Y:S01]  /*0190*/  FRND.CEIL R8, R8 ;  /* 0x0000000800087307 */ /* 0x000fe20000209000 */
[----:B0-----:R-:W-:-:S07]  /*01a0*/  I2FP.F32.U32 R3, UR4 ;  /* 0x0000000400037c45 */ /* 0x001fce0008201000 */
[----:B------:R-:W0:Y:S08]  /*01b0*/  MUFU.RCP R2, R3 ;  /* 0x0000000300027308 */ /* 0x000e300000001000 */
[----:B------:R-:W1:Y:S01]  /*01c0*/  FCHK P0, R0, R3 ;  /* 0x0000000300007302 */ /* 0x000e620000000000 */
[----:B0-----:R-:W-:-:S04]  /*01d0*/  FFMA R9, -R3, R2, 1 ;  /* 0x3f80000003097423 */ /* 0x001fc80000000102 */
[----:B------:R-:W-:-:S04]  /*01e0*/  FFMA R9, R2, R9, R2 ;  /* 0x0000000902097223 */ /* 0x000fc80000000002 */
[----:B------:R-:W-:-:S04]  /*01f0*/  FFMA R2, R0, R9, RZ ;  /* 0x0000000900027223 */ /* 0x000fc800000000ff */
[----:B------:R-:W-:-:S04]  /*0200*/  FFMA R10, -R3, R2, R0 ;  /* 0x00000002030a7223 */ /* 0x000fc80000000100 */
[----:B------:R-:W-:Y:S01]  /*0210*/  FFMA R2, R9, R10, R2 ;  /* 0x0000000a09027223 */ /* 0x000fe20000000002 */
[----:B-1----:R-:W-:Y:S06]  /*0220*/  @!P0 BRA `(.L_x_1) ;  /* 0x0000000000088947 */ /* 0x002fec0003800000 */
[----:B------:R-:W-:-:S07]  /*0230*/  MOV R10, 0x250 ;  /* 0x00000250000a7802 */ /* 0x000fce0000000f00 */
[----:B------:R-:W-:Y:S05]  /*0240*/  CALL.REL.NOINC `($__internal_0_$__cuda_sm3x_div_rn_noftz_f32_slowpath) ;  /* 0x0000000800747944 */ /* 0x000fea0003c00000 */
.L_x_1:
[----:B------:R-:W0:Y:S01]  /*0250*/  FRND.CEIL R0, R2 ;  /* 0x0000000200007307 */ /* 0x000e220000209000 */
[----:B------:R-:W-:Y:S01]  /*0260*/  FSETP.GT.AND P0, PT, R8, RZ, PT ;  /* 0x000000ff0800720b */ /* 0x000fe20003f04000 */
[----:B------:R-:W1:Y:S01]  /*0270*/  LDCU.64 UR14, c[0x0][0x358] ;  /* 0x00006b00ff0e77ac */ /* 0x000e620008000a00 */
[----:B------:R-:W-:Y:S02]  /*0280*/  IMAD.MOV.U32 R10, RZ, RZ, RZ ;  /* 0x000000ffff0a7224 */ /* 0x000fe400078e00ff */
[----:B0-----:R-:W-:-:S13]  /*0290*/  FSETP.LEU.OR P0, PT, R0, RZ, !P0 ;  /* 0x000000ff0000720b */ /* 0x001fda000470b400 */
[----:B-1----:R-:W-:Y:S05]  /*02a0*/  @P0 BRA `(.L_x_2) ;  /* 0x0000000800340947 */ /* 0x002fea0003800000 */
[----:B------:R-:W0:Y:S01]  /*02b0*/  S2UR UR5, SR_CgaCtaId ;  /* 0x00000000000579c3 */ /* 0x000e220000008800 */
[----:B------:R-:W1:Y:S01]  /*02c0*/  LDCU UR9, c[0x0][0x3a4] ;  /* 0x00007480ff0977ac */ /* 0x000e620008000800 */
[----:B------:R-:W-:Y:S01]  /*02d0*/  IMAD.MOV.U32 R10, RZ, RZ, RZ ;  /* 0x000000ffff0a7224 */ /* 0x000fe200078e00ff */
[----:B------:R-:W-:Y:S01]  /*02e0*/  UMOV UR4, 0x400 ;  /* 0x0000040000047882 */ /* 0x000fe20000000000 */
[----:B-1----:R-:W-:Y:S02]  /*02f0*/  USHF.L.U32 UR10, UR9, 0x2, URZ ;  /* 0x00000002090a7899 */ /* 0x002fe400080006ff */
[----:B------:R-:W-:Y:S01]  /*0300*/  IMAD R9, R4, UR9, RZ ;  /* 0x0000000904097c24 */ /* 0x000fe2000f8e02ff */
[----:B------:R-:W-:Y:S02]  /*0310*/  ULOP3.LUT UR7, UR9, 0xfffffff8, URZ, 0xc0, !UPT ;  /* 0xfffffff809077892 */ /* 0x000fe4000f8ec0ff */
[----:B------:R-:W-:Y:S02]  /*0320*/  ULOP3.LUT UR11, UR9, 0x7, URZ, 0xc0, !UPT ;  /* 0x00000007090b7892 */ /* 0x000fe4000f8ec0ff */
[----:B0-----:R-:W-:-:S02]  /*0330*/  ULEA UR4, UR5, UR4, 0x18 ;  /* 0x0000000405047291 */ /* 0x001fc4000f8ec0ff */
[----:B------:R-:W-:Y:S02]  /*0340*/  ULOP3.LUT UR12, UR9, 0x3, URZ, 0xc0, !UPT ;  /* 0x00000003090c7892 */ /* 0x000fe4000f8ec0ff */
[----:B------:R-:W-:Y:S02]  /*0350*/  UIADD3 UR6, UPT, UPT, UR10, UR4, URZ ;  /* 0x000000040a067290 */ /* 0x000fe4000fffe0ff */
[----:B------:R-:W-:Y:S01]  /*0360*/  UIADD3 UR8, UPT, UPT, -UR7, URZ, URZ ;  /* 0x000000ff07087290 */ /* 0x000fe2000fffe1ff */
[----:B------:R-:W-:-:S11]  /*0370*/  UMOV UR4, URZ ;  /* 0x000000ff00047c82 */ /* 0x000fd60008000000 */
.L_x_8:
[----:B0-----:R-:W0:Y:S01]  /*0380*/  LDC R11, c[0x0][0x3a8] ;  /* 0x0000ea00ff0b7b82 */ /* 0x001e220000000800 */
[----:B------:R-:W1:Y:S07]  /*0390*/  LDCU.64 UR16, c[0x0][0x398] ;  /* 0x00007300ff1077ac */ /* 0x000e6e0008000a00 */
[----:B------:R-:W2:Y:S01]  /*03a0*/  LDC.64 R2, c[0x0][0x3a0] ;  /* 0x0000e800ff027b82 */ /* 0x000ea20000000a00 */
[----:B0-----:R-:W-:-:S05]  /*03b0*/  IMAD R16, R11, UR4, R6 ;  /* 0x000000040b107c24 */ /* 0x001fca000f8e0206 */
[----:B-1----:R-:W-:Y:S01]  /*03c0*/  ISETP.GE.U32.AND P0, PT, R16, UR17, PT ;  /* 0x0000001110007c0c */ /* 0x002fe2000bf06070 */
[----:B--2---:R-:W-:-:S03]  /*03d0*/  IMAD R17, R3, UR4, R4 ;  /* 0x0000000403117c24 */ /* 0x004fc6000f8e0204 */
[----:B------:R-:W-:Y:S02]  /*03e0*/  ISETP.GE.OR P0, PT, R5, UR16, P0 ;  /* 0x0000001005007c0c */ /* 0x000fe40008706670 */
[----:B------:R-:W-:-:S04]  /*03f0*/  ISETP.GE.U32.AND P1, PT, R17, UR17, PT ;  /* 0x0000001111007c0c */ /* 0x000fc8000bf26070 */
[----:B------:R-:W-:-:S07]  /*0400*/  ISETP.GE.OR P1, PT, R7, R2, P1 ;  /* 0x000000020700720c */ /* 0x000fce0000f26670 */
[----:B------:R-:W0:Y:S01]  /*0410*/  @!P0 LDC.64 R14, c[0x0][0x380] ;  /* 0x0000e000ff0e8b82 */ /* 0x000e220000000a00 */
[----:B------:R-:W-:Y:S02]  /*0420*/  @!P0 IMAD R11, R5, UR17, R16 ;  /* 0x00000011050b8c24 */ /* 0x000fe4000f8e0210 */
[----:B------:R-:W-:-:S05]  /*0430*/  HFMA2 R16, -RZ, RZ, 0, 0 ;  /* 0x00000000ff107431 */ /* 0x000fca00000001ff */
[----:B------:R-:W1:Y:S01]  /*0440*/  @!P1 LDC.64 R12, c[0x0][0x388] ;  /* 0x0000e200ff0c9b82 */ /* 0x000e620000000a00 */
[----:B------:R-:W-:Y:S02]  /*0450*/  @!P1 IMAD R17, R17, R2, R7 ;  /* 0x0000000211119224 */ /* 0x000fe400078e0207 */
[----:B------:R-:W-:Y:S02]  /*0460*/  IMAD.MOV.U32 R2, RZ, RZ, RZ ;  /* 0x000000ffff027224 */ /* 0x000fe400078e00ff */
[----:B0-----:R-:W-:-:S05]  /*0470*/  @!P0 IMAD.WIDE.U32 R14, R11, 0x4, R14 ;  /* 0x000000040b0e8825 */ /* 0x001fca00078e000e */
[----:B------:R-:W2:Y:S01]  /*0480*/  @!P0 LDG.E R2, desc[UR14][R14.64] ;  /* 0x0000000e0e028981 */ /* 0x000ea2000c1e1900 */
[----:B-1----:R-:W-:-:S05]  /*0490*/  @!P1 IMAD.WIDE.U32 R12, R17, 0x4, R12 ;  /* 0x00000004110c9825 */ /* 0x002fca00078e000c */
[----:B------:R-:W3:Y:S01]  /*04a0*/  @!P1 LDG.E R16, desc[UR14][R12.64] ;  /* 0x0000000e0c109981 */ /* 0x000ee2000c1e1900 */
[----:B------:R-:W0:Y:S01]  /*04b0*/  S2UR UR9, SR_CgaCtaId ;  /* 0x00000000000979c3 */ /* 0x000e220000008800 */
[----:B------:R-:W-:Y:S01]  /*04c0*/  UMOV UR5, 0x400 ;  /* 0x0000040000057882 */ /* 0x000fe20000000000 */
[----:B------:R-:W-:Y:S01]  /*04d0*/  IMAD.IADD R11, R9, 0x1, R6 ;  /* 0x00000001090b7824 */ /* 0x000fe200078e0206 */
[----:B------:R-:W-:Y:S01]  /*04e0*/  ISETP.NE.AND P0, PT, R3, RZ, PT ;  /* 0x000000ff0300720c */ /* 0x000fe20003f05270 */
[----:B0-----:R-:W-:-:S06]  /*04f0*/  ULEA UR9, UR9, UR5, 0x18 ;  /* 0x0000000509097291 */ /* 0x001fcc000f8ec0ff */
[C---:B------:R-:W-:Y:S02]  /*0500*/  LEA R17, R11.reuse, UR9, 0x2 ;  /* 0x000000090b117c11 */ /* 0x040fe4000f8e10ff */
[----:B------:R-:W-:-:S03]  /*0510*/  LEA R11, R11, UR6, 0x2 ;  /* 0x000000060b0b7c11 */ /* 0x000fc6000f8e10ff */
[----:B--2---:R0:W-:Y:S04]  /*0520*/  STS [R17], R2 ;  /* 0x0000000211007388 */ /* 0x0041e80000000800 */
[----:B---3--:R0:W-:Y:S01]  /*0530*/  STS [R11], R16 ;  /* 0x000000100b007388 */ /* 0x0081e20000000800 */
[----:B------:R-:W-:Y:S06]  /*0540*/  BAR.SYNC.DEFER_BLOCKING 0x0 ;  /* 0x0000000000007b1d */ /* 0x000fec0000010000 */
[----:B------:R-:W-:Y:S05]  /*0550*/  @!P0 BRA `(.L_x_3) ;  /* 0x0000000400708947 */ /* 0x000fea0003800000 */
[----:B------:R-:W-:Y:S01]  /*0560*/  ISETP.GE.U32.AND P0, PT, R3, 0x8, PT ;  /* 0x000000080300780c */ /* 0x000fe20003f06070 */
[----:B------:R-:W-:-:S12]  /*0570*/  UMOV UR5, URZ ;  /* 0x000000ff00057c82 */ /* 0x000fd80008000000 */
[----:B------:R-:W-:Y:S05]  /*0580*/  @!P0 BRA `(.L_x_4) ;  /* 0x0000000000a48947 */ /* 0x000fea0003800000 */
[----:B0-----:R-:W-:Y:S01]  /*0590*/  LEA R2, R6, UR10, 0x2 ;  /* 0x0000000a06027c11 */ /* 0x001fe2000f8e10ff */
[----:B------:R-:W-:Y:S01]  /*05a0*/  UMOV UR5, UR8 ;  /* 0x0000000800057c82 */ /* 0x000fe20008000000 */
[----:B------:R-:W-:-:S03]  /*05b0*/  LEA R11, R9, UR9, 0x2 ;  /* 0x00000009090b7c11 */ /* 0x000fc6000f8e10ff */
[----:B------:R-:W-:Y:S02]  /*05c0*/  VIADD R2, R2, UR9 ;  /* 0x0000000902027c36 */ /* 0x000fe40008000000 */
[----:B------:R-:W-:-:S07]  /*05d0*/  VIADD R11, R11, 0x10 ;  /* 0x000000100b0b7836 */ /* 0x000fce0000000000 */
.L_x_5:
[----:B------:R-:W-:Y:S01]  /*05e0*/  LDS R23, [R11+-0x10] ;  /* 0xfffff0000b177984 */ /* 0x000fe20000000800 */
[----:B------:R-:W-:Y:S01]  /*05f0*/  IADD3 R15, PT, PT, R2, UR10, RZ ;  /* 0x0000000a020f7c10 */ /* 0x000fe2000fffe0ff */
[----:B------:R-:W-:Y:S02]  /*0600*/  UIADD3 UR5, UPT, UPT, UR5, 0x8, URZ ;  /* 0x0000000805057890 */ /* 0x000fe4000fffe0ff */
[----:B------:R-:W0:Y:S02]  /*0610*/  LDS R22, [R2] ;  /* 0x0000000002167984 */ /* 0x000e240000000800 */
[----:B------:R-:W-:Y:S01]  /*0620*/  VIADD R21, R15, UR10 ;  /* 0x0000000a0f157c36 */ /* 0x000fe20008000000 */
[----:B------:R-:W-:Y:S01]  /*0630*/  UISETP.NE.AND UP0, UPT, UR5, URZ, UPT ;  /* 0x000000ff0500728c */ /* 0x000fe2000bf05270 */
[----:B------:R-:W-:Y:S02]  /*0640*/  LDS R14, [R11+-0xc] ;  /* 0xfffff4000b0e7984 */ /* 0x000fe40000000800 */
[----:B------:R-:W-:-:S02]  /*0650*/  VIADD R20, R21, UR10 ;  /* 0x0000000a15147c36 */ /* 0x000fc40008000000 */
[----:B------:R1:W2:Y:S02]  /*0660*/  LDS R13, [R2+UR10] ;  /* 0x0000000a020d7984 */ /* 0x0002a40008000800 */
[----:B------:R-:W-:Y:S02]  /*0670*/  VIADD R18, R20, UR10 ;  /* 0x0000000a14127c36 */ /* 0x000fe40008000000 */
[----:B------:R-:W-:Y:S03]  /*0680*/  LDS R12, [R11+-0x8] ;  /* 0xfffff8000b0c7984 */ /* 0x000fe60000000800 */
[----:B------:R-:W-:Y:S01]  /*0690*/  IADD3 R25, PT, PT, R18, UR10, RZ ;  /* 0x0000000a12197c10 */ /* 0x000fe2000fffe0ff */
[----:B------:R-:W3:Y:S01]  /*06a0*/  LDS R15, [R15+UR10] ;  /* 0x0000000a0f0f7984 */ /* 0x000ee20008000800 */
[----:B-1----:R-:W-:-:S03]  /*06b0*/  IMAD R2, R3, 0x20, R2 ;  /* 0x0000002003027824 */ /* 0x002fc600078e0202 */
[----:B------:R-:W-:Y:S04]  /*06c0*/  LDS R16, [R11+-0x4] ;  /* 0xfffffc000b107984 */ /* 0x000fe80000000800 */
[----:B------:R-:W1:Y:S04]  /*06d0*/  LDS R21, [R21+UR10] ;  /* 0x0000000a15157984 */ /* 0x000e680008000800 */
[----:B------:R-:W-:Y:S04]  /*06e0*/  LDS R19, [R11] ;  /* 0x000000000b137984 */ /* 0x000fe80000000800 */
[----:B------:R-:W4:Y:S04]  /*06f0*/  LDS R20, [R20+UR10] ;  /* 0x0000000a14147984 */ /* 0x000f280008000800 */
[----:B------:R-:W-:Y:S04]  /*0700*/  LDS R17, [R11+0x4] ;  /* 0x000004000b117984 */ /* 0x000fe80000000800 */
[----:B------:R-:W5:Y:S01]  /*0710*/  LDS R18, [R18+UR10] ;  /* 0x0000000a12127984 */ /* 0x000f620008000800 */
[----:B0-----:R-:W-:Y:S01]  /*0720*/  FFMA R27, R23, R22, R10 ;  /* 0x00000016171b7223 */ /* 0x001fe2000000000a */
[----:B------:R-:W-:-:S02]  /*0730*/  VIADD R23, R25, UR10 ;  /* 0x0000000a19177c36 */ /* 0x000fc40008000000 */
[----:B------:R-:W-:Y:S04]  /*0740*/  LDS R10, [R11+0x8] ;  /* 0x000008000b0a7984 */ /* 0x000fe80000000800 */
[----:B------:R-:W0:Y:S01]  /*0750*/  LDS R25, [R25+UR10] ;  /* 0x0000000a19197984 */ /* 0x000e220008000800 */
[----:B--2---:R-:W-:-:S03]  /*0760*/  FFMA R13, R14, R13, R27 ;  /* 0x0000000d0e0d7223 */ /* 0x004fc6000000001b */
[----:B------:R-:W-:Y:S04]  /*0770*/  LDS R23, [R23+UR10] ;  /* 0x0000000a17177984 */ /* 0x000fe80008000800 */
[----:B------:R2:W0:Y:S01]  /*0780*/  LDS R22, [R11+0xc] ;  /* 0x00000c000b167984 */ /* 0x0004220000000800 */
[----:B---3--:R-:W-:-:S04]  /*0790*/  FFMA R13, R12, R15, R13 ;  /* 0x0000000f0c0d7223 */ /* 0x008fc8000000000d */
[----:B-1----:R-:W-:Y:S01]  /*07a0*/  FFMA R16, R16, R21, R13 ;  /* 0x0000001510107223 */ /* 0x002fe2000000000d */
[----:B--2---:R-:W-:-:S03]  /*07b0*/  VIADD R11, R11, 0x20 ;  /* 0x000000200b0b7836 */ /* 0x004fc60000000000 */
[----:B----4-:R-:W-:-:S04]  /*07c0*/  FFMA R16, R19, R20, R16 ;  /* 0x0000001413107223 */ /* 0x010fc80000000010 */
[----:B-----5:R-:W-:-:S04]  /*07d0*/  FFMA R17, R17, R18, R16 ;  /* 0x0000001211117223 */ /* 0x020fc80000000010 */
[----:B0-----:R-:W-:-:S04]  /*07e0*/  FFMA R17, R10, R25, R17 ;  /* 0x000000190a117223 */ /* 0x001fc80000000011 */
[----:B------:R-:W-:Y:S01]  /*07f0*/  FFMA R10, R22, R23, R17 ;  /* 0x00000017160a7223 */ /* 0x000fe20000000011 */
[----:B------:R-:W-:Y:S06]  /*0800*/  BRA.U UP0, `(.L_x_5) ;  /* 0xfffffffd00747547 */ /* 0x000fec000b83ffff */
[----:B------:R-:W-:-:S05]  /*0810*/  UMOV UR5, UR7 ;  /* 0x0000000700057c82 */ /* 0x000fca0008000000 */
.L_x_4:
[----:B------:R-:W-:-:S09]  /*0820*/  UISETP.NE.AND UP0, UPT, UR11, URZ, UPT ;  /* 0x000000ff0b00728c */ /* 0x000fd2000bf05270 */
[----:B------:R-:W-:Y:S05]  /*0830*/  BRA.U !UP0, `(.L_x_3) ;  /* 0x0000000108b87547 */ /* 0x000fea000b800000 */
[----:B------:R-:W-:Y:S02]  /*0840*/  UIADD3 UR13, UPT, UPT, UR11, -0x1, URZ ;  /* 0xffffffff0b0d7890 */ /* 0x000fe4000fffe0ff */
[----:B------:R-:W-:Y:S02]  /*0850*/  UISETP.NE.AND UP1, UPT, UR12, URZ, UPT ;  /* 0x000000ff0c00728c */ /* 0x000fe4000bf25270 */
[----:B------:R-:W-:-:S09]  /*0860*/  UISETP.GE.U32.AND UP0, UPT, UR13, 0x3, UPT ;  /* 0x000000030d00788c */ /* 0x000fd2000bf06070 */
[----:B------:R-:W-:Y:S05]  /*0870*/  BRA.U !UP0, `(.L_x_6) ;  /* 0x00000001084c7547 */ /* 0x000fea000b800000 */
[----:B0-----:R-:W-:Y:S01]  /*0880*/  IMAD R11, R3, UR5, R6 ;  /* 0x00000005030b7c24 */ /* 0x001fe2000f8e0206 */
[----:B------:R-:W-:Y:S01]  /*0890*/  IADD3 R2, PT, PT, R9, UR5, RZ ;  /* 0x0000000509027c10 */ /* 0x000fe2000fffe0ff */
[----:B------:R-:W-:-:S03]  /*08a0*/  UIADD3 UR5, UPT, UPT, UR5, 0x4, URZ ;  /* 0x0000000405057890 */ /* 0x000fc6000fffe0ff */
[----:B------:R-:W-:Y:S02]  /*08b0*/  LEA R2, R2, UR9, 0x2 ;  /* 0x0000000902027c11 */ /* 0x000fe4000f8e10ff */
[----:B------:R-:W-:-:S03]  /*08c0*/  LEA R12, R11, UR6, 0x2 ;  /* 0x000000060b0c7c11 */ /* 0x000fc6000f8e10ff */
[----:B------:R-:W-:Y:S02]  /*08d0*/  LDS R11, [R2] ;  /* 0x00000000020b7984 */ /* 0x000fe40000000800 */
[----:B------:R-:W-:Y:S02]  /*08e0*/  VIADD R15, R12, UR10 ;  /* 0x0000000a0c0f7c36 */ /* 0x000fe40008000000 */
[----:B------:R-:W0:Y:S02]  /*08f0*/  LDS R13, [R12] ;  /* 0x000000000c0d7984 */ /* 0x000e240000000800 */
[----:B------:R-:W-:Y:S02]  /*0900*/  VIADD R17, R15, UR10 ;  /* 0x0000000a0f117c36 */ /* 0x000fe40008000000 */
[----:B------:R-:W-:Y:S04]  /*0910*/  LDS R16, [R12+UR10] ;  /* 0x0000000a0c107984 */ /* 0x000fe80008000800 */
[----:B------:R-:W1:Y:S04]  /*0920*/  LDS R14, [R2+0x4] ;  /* 0x00000400020e7984 */ /* 0x000e680000000800 */
[----:B------:R-:W-:Y:S04]  /*0930*/  LDS R18, [R2+0x8] ;  /* 0x0000080002127984 */ /* 0x000fe80000000800 */
[----:B------:R-:W2:Y:S04]  /*0940*/  LDS R15, [R15+UR10] ;  /* 0x0000000a0f0f7984 */ /* 0x000ea80008000800 */
[----:B------:R-:W-:Y:S04]  /*0950*/  LDS R20, [R2+0xc] ;  /* 0x00000c0002147984 */ /* 0x000fe80000000800 */
[----:B------:R-:W3:Y:S01]  /*0960*/  LDS R17, [R17+UR10] ;  /* 0x0000000a11117984 */ /* 0x000ee20008000800 */
[----:B0-----:R-:W-:-:S04]  /*0970*/  FFMA R11, R11, R13, R10 ;  /* 0x0000000d0b0b7223 */ /* 0x001fc8000000000a */
[----:B-1----:R-:W-:-:S04]  /*0980*/  FFMA R11, R14, R16, R11 ;  /* 0x000000100e0b7223 */ /* 0x002fc8000000000b */
[----:B--2---:R-:W-:-:S04]  /*0990*/  FFMA R11, R18, R15, R11 ;  /* 0x0000000f120b7223 */ /* 0x004fc8000000000b */
[----:B---3--:R-:W-:-:S07]  /*09a0*/  FFMA R10, R20, R17, R11 ;  /* 0x00000011140a7223 */ /* 0x008fce000000000b */
.L_x_6:
[----:B------:R-:W-:Y:S05]  /*09b0*/  BRA.U !UP1, `(.L_x_3) ;  /* 0x0000000109587547 */ /* 0x000fea000b800000 */
[----:B------:R-:W-:Y:S01]  /*09c0*/  UISETP.NE.AND UP0, UPT, UR12, 0x1, UPT ;  /* 0x000000010c00788c */ /* 0x000fe2000bf05270 */
[----:B------:R-:W-:-:S08]  /*09d0*/  LOP3.LUT P0, RZ, R3, 0x1, RZ, 0xc0, !PT ;  /* 0x0000000103ff7812 */ /* 0x000fd0000780c0ff */
[----:B------:R-:W-:Y:S05]  /*09e0*/  BRA.U !UP0, `(.L_x_7) ;  /* 0x00000001082c7547 */ /* 0x000fea000b800000 */
[----:B0-----:R-:W-:Y:S02]  /*09f0*/  VIADD R2, R9, UR5 ;  /* 0x0000000509027c36 */ /* 0x001fe40008000000 */
[----:B------:R-:W-:Y:S01]  /*0a00*/  IMAD R11, R3, UR5, R6 ;  /* 0x00000005030b7c24 */ /* 0x000fe2000f8e0206 */
[----:B------:R-:W-:Y:S02]  /*0a10*/  UIADD3 UR5, UPT, UPT, UR5, 0x2, URZ ;  /* 0x0000000205057890 */ /* 0x000fe4000fffe0ff */
[----:B------:R-:W-:Y:S02]  /*0a20*/  LEA R2, R2, UR9, 0x2 ;  /* 0x0000000902027c11 */ /* 0x000fe4000f8e10ff */
[----:B------:R-:W-:-:S03]  /*0a30*/  LEA R12, R11, UR6, 0x2 ;  /* 0x000000060b0c7c11 */ /* 0x000fc6000f8e10ff */
[----:B------:R-:W-:Y:S04]  /*0a40*/  LDS R11, [R2] ;  /* 0x00000000020b7984 */ /* 0x000fe80000000800 */
[----:B------:R-:W0:Y:S04]  /*0a50*/  LDS R13, [R12] ;  /* 0x000000000c0d7984 */ /* 0x000e280000000800 */
[----:B------:R-:W-:Y:S04]  /*0a60*/  LDS R15, [R2+0x4] ;  /* 0x00000400020f7984 */ /* 0x000fe80000000800 */
[----:B------:R-:W1:Y:S01]  /*0a70*/  LDS R14, [R12+UR10] ;  /* 0x0000000a0c0e7984 */ /* 0x000e620008000800 */
[----:B0-----:R-:W-:-:S04]  /*0a80*/  FFMA R10, R11, R13, R10 ;  /* 0x0000000d0b0a7223 */ /* 0x001fc8000000000a */
[----:B-1----:R-:W-:-:S07]  /*0a90*/  FFMA R10, R15, R14, R10 ;  /* 0x0000000e0f0a7223 */ /* 0x002fce000000000a */
.L_x_7:
[----:B------:R-:W-:Y:S05]  /*0aa0*/  @!P0 BRA `(.L_x_3) ;  /* 0x00000000001c8947 */ /* 0x000fea0003800000 */
[----:B------:R-:W-:Y:S01]  /*0ab0*/  IMAD R3, R3, UR5, R6 ;  /* 0x0000000503037c24 */ /* 0x000fe2000f8e0206 */
[----:B0-----:R-:W-:-:S04]  /*0ac0*/  IADD3 R2, PT, PT, R9, UR5, RZ ;  /* 0x0000000509027c10 */ /* 0x001fc8000fffe0ff */
[----:B------:R-:W-:Y:S02]  /*0ad0*/  LEA R11, R3, UR6, 0x2 ;  /* 0x00000006030b7c11 */ /* 0x000fe4000f8e10ff */
[----:B------:R-:W-:-:S04]  /*0ae0*/  LEA R2, R2, UR9, 0x2 ;  /* 0x0000000902027c11 */ /* 0x000fc8000f8e10ff */
[----:B------:R-:W-:Y:S04]  /*0af0*/  LDS R11, [R11] ;  /* 0x000000000b0b7984 */ /* 0x000fe80000000800 */
[----:B------:R-:W0:Y:S02]  /*0b00*/  LDS R3, [R2] ;  /* 0x0000000002037984 */ /* 0x000e240000000800 */
[----:B0-----:R-:W-:-:S07]  /*0b10*/  FFMA R10, R3, R11, R10 ;  /* 0x0000000b030a7223 */ /* 0x001fce000000000a */
.L_x_3:
[----:B------:R-:W-:Y:S01]  /*0b20*/  UIADD3 UR4, UPT, UPT, UR4, 0x1, URZ ;  /* 0x0000000104047890 */ /* 0x000fe2000fffe0ff */
[----:B------:R-:W-:Y:S05]  /*0b30*/  BAR.SYNC.DEFER_BLOCKING 0x0 ;  /* 0x0000000000007b1d */ /* 0x000fea0000010000 */
[----:B------:R-:W-:-:S04]  /*0b40*/  I2FP.F32.U32 R3, UR4 ;  /* 0x0000000400037c45 */ /* 0x000fc80008201000 */
[-C--:B------:R-:W-:Y:S02]  /*0b50*/  FSETP.GT.AND P0, PT, R0, R3.reuse, PT ;  /* 0x000000030000720b */ /* 0x080fe40003f04000 */
[----:B------:R-:W-:-:S13]  /*0b60*/  FSETP.GT.AND P1, PT, R8, R3, PT ;  /* 0x000000030800720b */ /* 0x000fda0003f24000 */
[----:B------:R-:W-:Y:S05]  /*0b70*/  @P0 BRA P1, `(.L_x_8) ;  /* 0xfffffff800000947 */ /* 0x000fea000083ffff */
.L_x_2:
[----:B------:R-:W1:Y:S01]  /*0b80*/  LDCU UR4, c[0x0][0x3a0] ;  /* 0x00007400ff0477ac */ /* 0x000e620008000800 */
[----:B------:R-:W2:Y:S01]  /*0b90*/  LDCU UR5, c[0x0][0x398] ;  /* 0x00007300ff0577ac */ /* 0x000ea20008000800 */
[----:B-1----:R-:W-:-:S04]  /*0ba0*/  ISETP.GE.AND P0, PT, R7, UR4, PT ;  /* 0x0000000407007c0c */ /* 0x002fc8000bf06270 */
[----:B--2---:R-:W-:-:S13]  /*0bb0*/  ISETP.GE.OR P0, PT, R5, UR5, P0 ;  /* 0x0000000505007c0c */ /* 0x004fda0008706670 */
[----:B------:R-:W-:Y:S05]  /*0bc0*/  @P0 EXIT ;  /* 0x000000000000094d */ /* 0x000fea0003800000 */
[----:B0-----:R-:W0:Y:S01]  /*0bd0*/  LDC.64 R2, c[0x0][0x390] ;  /* 0x0000e400ff027b82 */ /* 0x001e220000000a00 */
[----:B------:R-:W-:-:S04]  /*0be0*/  IMAD R5, R5, UR4, R7 ;  /* 0x0000000405057c24 */ /* 0x000fc8000f8e0207 */
[----:B0-----:R-:W-:-:S05]  /*0bf0*/  IMAD.WIDE R2, R5, 0x4, R2 ;  /* 0x0000000405027825 */ /* 0x001fca00078e0202 */
[----:B------:R-:W-:Y:S01]  /*0c00*/  STG.E desc[UR14][R2.64], R10 ;  /* 0x0000000a02007986 */ /* 0x000fe2000c10190e */
[----:B------:R-:W-:Y:S05]  /*0c10*/  EXIT ;  /* 0x000000000000794d */ /* 0x000fea0003800000 */
        .weak           $__internal_0_$__cuda_sm3x_div_rn_noftz_f32_slowpath
        .type           $__internal_0_$__cuda_sm3x_div_rn_noftz_f32_slowpath,@function
        .size           $__internal_0_$__cuda_sm3x_div_rn_noftz_f32_slowpath,(.L_x_18 - $__internal_0_$__cuda_sm3x_div_rn_noftz_f32_slowpath)
$__internal_0_$__cuda_sm3x_div_rn_noftz_f32_slowpath:
[----:B------:R-:W-:Y:S02]  /*0c20*/  SHF.R.U32.HI R11, RZ, 0x17, R3 ;  /* 0x00000017ff0b7819 */ /* 0x000fe40000011603 */
[--C-:B------:R-:W-:Y:S02]  /*0c30*/  SHF.R.U32.HI R2, RZ, 0x17, R0.reuse ;  /* 0x00000017ff027819 */ /* 0x100fe40000011600 */
[----:B------:R-:W-:Y:S02]  /*0c40*/  LOP3.LUT R11, R11, 0xff, RZ, 0xc0, !PT ;  /* 0x000000ff0b0b7812 */ /* 0x000fe400078ec0ff */
[----:B------:R-:W-:Y:S01]  /*0c50*/  LOP3.LUT R14, R2, 0xff, RZ, 0xc0, !PT ;  /* 0x000000ff020e7812 */ /* 0x000fe200078ec0ff */
[----:B------:R-:W-:Y:S02]  /*0c60*/  IMAD.MOV.U32 R2, RZ, RZ, R0 ;  /* 0x000000ffff027224 */ /* 0x000fe400078e0000 */
[----:B------:R-:W-:Y:S02]  /*0c70*/  VIADD R13, R11, 0xffffffff ;  /* 0xffffffff0b0d7836 */ /* 0x000fe40000000000 */
[----:B------:R-:W-:-:S03]  /*0c80*/  VIADD R12, R14, 0xffffffff ;  /* 0xffffffff0e0c7836 */ /* 0x000fc60000000000 */
[----:B------:R-:W-:-:S04]  /*0c90*/  ISETP.GT.U32.AND P0, PT, R13, 0xfd, PT ;  /* 0x000000fd0d00780c */ /* 0x000fc80003f04070 */
[----:B------:R-:W-:-:S13]  /*0ca0*/  ISETP.GT.U32.OR P0, PT, R12, 0xfd, P0 ;  /* 0x000000fd0c00780c */ /* 0x000fda0000704470 */
[----:B------:R-:W-:Y:S01]  /*0cb0*/  @!P0 MOV R9, RZ ;  /* 0x000000ff00098202 */ /* 0x000fe20000000f00 */
[----:B------:R-:W-:Y:S06]  /*0cc0*/  @!P0 BRA `(.L_x_9) ;  /* 0x00000000005c8947 */ /* 0x000fec0003800000 */
[----:B------:R-:W-:Y:S02]  /*0cd0*/  FSETP.GTU.FTZ.AND P0, PT, |R0|, +INF , PT ;  /* 0x7f8000000000780b */ /* 0x000fe40003f1c200 */
[----:B------:R-:W-:-:S04]  /*0ce0*/  FSETP.GTU.FTZ.AND P1, PT, |R3|, +INF , PT ;  /* 0x7f8000000300780b */ /* 0x000fc80003f3c200 */
[----:B------:R-:W-:-:S13]  /*0cf0*/  PLOP3.LUT P0, PT, P0, P1, PT, 0xf8, 0x8f ;  /* 0x00000000008f781c */ /* 0x000fda0000703f70 */
[----:B------:R-:W-:Y:S05]  /*0d00*/  @P0 BRA `(.L_x_10) ;  /* 0x0000000400440947 */ /* 0x000fea0003800000 */
[----:B------:R-:W-:-:S13]  /*0d10*/  LOP3.LUT P0, RZ, R3, 0x7fffffff, R2, 0xc8, !PT ;  /* 0x7fffffff03ff7812 */ /* 0x000fda000780c802 */
[----:B------:R-:W-:Y:S05]  /*0d20*/  @!P0 BRA `(.L_x_11) ;  /* 0x0000000400348947 */ /* 0x000fea0003800000 */
[C---:B------:R-:W-:Y:S02]  /*0d30*/  FSETP.NEU.FTZ.AND P2, PT, |R0|.reuse, +INF , PT ;  /* 0x7f8000000000780b */ /* 0x040fe40003f5d200 */
[----:B------:R-:W-:Y:S02]  /*0d40*/  FSETP.NEU.FTZ.AND P1, PT, |R3|, +INF , PT ;  /* 0x7f8000000300780b */ /* 0x000fe40003f3d200 */
[----:B------:R-:W-:-:S11]  /*0d50*/  FSETP.NEU.FTZ.AND P0, PT, |R0|, +INF , PT ;  /* 0x7f8000000000780b */ /* 0x000fd60003f1d200 */
[----:B------:R-:W-:Y:S05]  /*0d60*/  @!P1 BRA !P2, `(.L_x_11) ;  /* 0x0000000400249947 */ /* 0x000fea0005000000 */
[----:B------:R-:W-:-:S04]  /*0d70*/  LOP3.LUT P2, RZ, R2, 0x7fffffff, RZ, 0xc0, !PT ;  /* 0x7fffffff02ff7812 */ /* 0x000fc8000784c0ff */
[----:B------:R-:W-:-:S13]  /*0d80*/  PLOP3.LUT P1, PT, P1, P2, PT, 0x2f, 0xf2 ;  /* 0x0000000000f2781c */ /* 0x000fda0000f24577 */
[----:B------:R-:W-:Y:S05]  /*0d90*/  @P1 BRA `(.L_x_12) ;  /* 0x0000000400101947 */ /* 0x000fea0003800000 */
[----:B------:R-:W-:-:S04]  /*0da0*/  LOP3.LUT P1, RZ, R3, 0x7fffffff, RZ, 0xc0, !PT ;  /* 0x7fffffff03ff7812 */ /* 0x000fc8000782c0ff */
[----:B------:R-:W-:-:S13]  /*0db0*/  PLOP3.LUT P0, PT, P0, P1, PT, 0x2f, 0xf2 ;  /* 0x0000000000f2781c */ /* 0x000fda0000702577 */
[----:B------:R-:W-:Y:S05]  /*0dc0*/  @P0 BRA `(.L_x_13) ;  /* 0x0000000000f80947 */ /* 0x000fea0003800000 */
[----:B------:R-:W-:Y:S02]  /*0dd0*/  ISETP.GE.AND P0, PT, R12, RZ, PT ;  /* 0x000000ff0c00720c */ /* 0x000fe40003f06270 */
[----:B------:R-:W-:-:S11]  /*0de0*/  ISETP.GE.AND P1, PT, R13, RZ, PT ;  /* 0x000000ff0d00720c */ /* 0x000fd60003f26270 */
[----:B------:R-:W-:Y:S02]  /*0df0*/  @P0 IMAD.MOV.U32 R9, RZ, RZ, RZ ;  /* 0x000000ffff090224 */ /* 0x000fe400078e00ff */
[----:B------:R-:W-:Y:S01]  /*0e00*/  @!P0 FFMA R2, R0, 1.84467440737095516160e+19, RZ ;  /* 0x5f80000000028823 */ /* 0x000fe200000000ff */
[----:B------:R-:W-:Y:S02]  /*0e10*/  @!P0 IMAD.MOV.U32 R9, RZ, RZ, -0x40 ;  /* 0xffffffc0ff098424 */ /* 0x000fe400078e00ff */
[----:B------:R-:W-:Y:S02]  /*0e20*/  @!P1 FFMA R3, R3, 1.84467440737095516160e+19, RZ ;  /* 0x5f80000003039823 */ /* 0x000fe400000000ff */
[----:B------:R-:W-:-:S07]  /*0e30*/  @!P1 VIADD R9, R9, 0x40 ;  /* 0x0000004009099836 */ /* 0x000fce0000000000 */
.L_x_9:
[----:B------:R-:W-:-:S04]  /*0e40*/  LEA R12, R11, 0xc0800000, 0x17 ;  /* 0xc08000000b0c7811 */ /* 0x000fc800078eb8ff */
[----:B------:R-:W-:Y:S01]  /*0e50*/  IADD3 R12, PT, PT, -R12, R3, RZ ;  /* 0x000000030c0c7210 */ /* 0x000fe20007ffe1ff */
[----:B------:R-:W-:-:S03]  /*0e60*/  VIADD R3, R14, 0xffffff81 ;  /* 0xffffff810e037836 */ /* 0x000fc60000000000 */
[----:B------:R0:W1:Y:S01]  /*0e70*/  MUFU.RCP R13, R12 ;  /* 0x0000000c000d7308 */ /* 0x0000620000001000 */
[----:B------:R-:W-:Y:S01]  /*0e80*/  FADD.FTZ R15, -R12, -RZ ;  /* 0x800000ff0c0f7221 */ /* 0x000fe20000010100 */
[C---:B------:R-:W-:Y:S01]  /*0e90*/  IMAD R2, R3.reuse, -0x800000, R2 ;  /* 0xff80000003027824 */ /* 0x040fe200078e0202 */
[----:B0-----:R-:W-:-:S05]  /*0ea0*/  IADD3 R12, PT, PT, R3, 0x7f, -R11 ;  /* 0x0000007f030c7810 */ /* 0x001fca0007ffe80b */
[----:B------:R-:W-:Y:S02]  /*0eb0*/  IMAD.IADD R12, R12, 0x1, R9 ;  /* 0x000000010c0c7824 */ /* 0x000fe400078e0209 */
[----:B-1----:R-:W-:-:S04]  /*0ec0*/  FFMA R14, R13, R15, 1 ;  /* 0x3f8000000d0e7423 */ /* 0x002fc8000000000f */
[----:B------:R-:W-:-:S04]  /*0ed0*/  FFMA R16, R13, R14, R13 ;  /* 0x0000000e0d107223 */ /* 0x000fc8000000000d */
[----:B------:R-:W-:-:S04]  /*0ee0*/  FFMA R13, R2, R16, RZ ;  /* 0x00000010020d7223 */ /* 0x000fc800000000ff */
[----:B------:R-:W-:-:S04]  /*0ef0*/  FFMA R14, R15, R13, R2 ;  /* 0x0000000d0f0e7223 */ /* 0x000fc80000000002 */
[----:B------:R-:W-:-:S04]  /*0f00*/  FFMA R13, R16, R14, R13 ;  /* 0x0000000e100d7223 */ /* 0x000fc8000000000d */
[----:B------:R-:W-:-:S04]  /*0f10*/  FFMA R14, R15, R13, R2 ;  /* 0x0000000d0f0e7223 */ /* 0x000fc80000000002 */
[----:B------:R-:W-:-:S05]  /*0f20*/  FFMA R2, R16, R14, R13 ;  /* 0x0000000e10027223 */ /* 0x000fca000000000d */
[----:B------:R-:W-:-:S04]  /*0f30*/  SHF.R.U32.HI R3, RZ, 0x17, R2 ;  /* 0x00000017ff037819 */ /* 0x000fc80000011602 */
[----:B------:R-:W-:-:S05]  /*0f40*/  LOP3.LUT R3, R3, 0xff, RZ, 0xc0, !PT ;  /* 0x000000ff03037812 */ /* 0x000fca00078ec0ff */
[----:B------:R-:W-:-:S05]  /*0f50*/  IMAD.IADD R11, R3, 0x1, R12 ;  /* 0x00000001030b7824 */ /* 0x000fca00078e020c */
[----:B------:R-:W-:-:S04]  /*0f60*/  IADD3 R3, PT, PT, R11, -0x1, RZ ;  /* 0xffffffff0b037810 */ /* 0x000fc80007ffe0ff */
[----:B------:R-:W-:-:S13]  /*0f70*/  ISETP.GE.U32.AND P0, PT, R3, 0xfe, PT ;  /* 0x000000fe0300780c */ /* 0x000fda0003f06070 */
[----:B------:R-:W-:Y:S05]  /*0f80*/  @!P0 BRA `(.L_x_14) ;  /* 0x0000000000808947 */ /* 0x000fea0003800000 */
[----:B------:R-:W-:-:S13]  /*0f90*/  ISETP.GT.AND P0, PT, R11, 0xfe, PT ;  /* 0x000000fe0b00780c */ /* 0x000fda0003f04270 */
[----:B------:R-:W-:Y:S05]  /*0fa0*/  @P0 BRA `(.L_x_15) ;  /* 0x00000000006c0947 */ /* 0x000fea0003800000 */
[----:B------:R-:W-:-:S13]  /*0fb0*/  ISETP.GE.AND P0, PT, R11, 0x1, PT ;  /* 0x000000010b00780c */ /* 0x000fda0003f06270 */
[----:B------:R-:W-:Y:S05]  /*0fc0*/  @P0 BRA `(.L_x_16) ;  /* 0x0000000000980947 */ /* 0x000fea0003800000 */
[----:B------:R-:W-:Y:S02]  /*0fd0*/  ISETP.GE.AND P0, PT, R11, -0x18, PT ;  /* 0xffffffe80b00780c */ /* 0x000fe40003f06270 */
[----:B------:R-:W-:-:S11]  /*0fe0*/  LOP3.LUT R2, R2, 0x80000000, RZ, 0xc0, !PT ;  /* 0x8000000002027812 */ /* 0x000fd600078ec0ff */
[----:B------:R-:W-:Y:S05]  /*0ff0*/  @!P0 BRA `(.L_x_16) ;  /* 0x00000000008c8947 */ /* 0x000fea0003800000 */
[CCC-:B------:R-:W-:Y:S01]  /*1000*/  FFMA.RZ R3, R16.reuse, R14.reuse, R13.reuse ;  /* 0x0000000e10037223 */ /* 0x1c0fe2000000c00d */
[CCC-:B------:R-:W-:Y:S01]  /*1010*/  FFMA.RM R12, R16.reuse, R14.reuse, R13.reuse ;  /* 0x0000000e100c7223 */ /* 0x1c0fe2000000400d */
[C---:B------:R-:W-:Y:S02]  /*1020*/  ISETP.NE.AND P2, PT, R11.reuse, RZ, PT ;  /* 0x000000ff0b00720c */ /* 0x040fe40003f45270 */
[----:B------:R-:W-:Y:S02]  /*1030*/  ISETP.NE.AND P1, PT, R11, RZ, PT ;  /* 0x000000ff0b00720c */ /* 0x000fe40003f25270 */
[----:B------:R-:W-:Y:S01]  /*1040*/  LOP3.LUT R9, R3, 0x7fffff, RZ, 0xc0, !PT ;  /* 0x007fffff03097812 */ /* 0x000fe200078ec0ff */
[----:B------:R-:W-:Y:S01]  /*1050*/  FFMA.RP R3, R16, R14, R13 ;  /* 0x0000000e10037223 */ /* 0x000fe2000000800d */
[----:B------:R-:W-:Y:S02]  /*1060*/  VIADD R14, R11, 0x20 ;  /* 0x000000200b0e7836 */ /* 0x000fe40000000000 */
[----:B------:R-:W-:Y:S01]  /*1070*/  LOP3.LUT R9, R9, 0x800000, RZ, 0xfc, !PT ;  /* 0x0080000009097812 */ /* 0x000fe200078efcff */
[----:B------:R-:W-:Y:S01]  /*1080*/  IMAD.MOV R11, RZ, RZ, -R11 ;  /* 0x000000ffff0b7224 */ /* 0x000fe200078e0a0b */
[----:B------:R-:W-:-:S02]  /*1090*/  FSETP.NEU.FTZ.AND P0, PT, R3, R12, PT ;  /* 0x0000000c0300720b */ /* 0x000fc40003f1d000 */
[----:B------:R-:W-:Y:S02]  /*10a0*/  SHF.L.U32 R14, R9, R14, RZ ;  /* 0x0000000e090e7219 */ /* 0x000fe400000006ff */
[----:B------:R-:W-:Y:S02]  /*10b0*/  SEL R12, R11, RZ, P2 ;  /* 0x000000ff0b0c7207 */ /* 0x000fe40001000000 */
[----:B------:R-:W-:Y:S02]  /*10c0*/  ISETP.NE.AND P1, PT, R14, RZ, P1 ;  /* 0x000000ff0e00720c */ /* 0x000fe40000f25270 */
[----:B------:R-:W-:Y:S02]  /*10d0*/  SHF.R.U32.HI R12, RZ, R12, R9 ;  /* 0x0000000cff0c7219 */ /* 0x000fe40000011609 */
[----:B------:R-:W-:Y:S02]  /*10e0*/  PLOP3.LUT P0, PT, P0, P1, PT, 0xf8, 0x8f ;  /* 0x00000000008f781c */ /* 0x000fe40000703f70 */
[----:B------:R-:W-:-:S02]  /*10f0*/  SHF.R.U32.HI R14, RZ, 0x1, R12 ;  /* 0x00000001ff0e7819 */ /* 0x000fc4000001160c */
[----:B------:R-:W-:-:S04]  /*1100*/  SEL R3, RZ, 0x1, !P0 ;  /* 0x00000001ff037807 */ /* 0x000fc80004000000 */
[----:B------:R-:W-:-:S04]  /*1110*/  LOP3.LUT R3, R3, 0x1, R14, 0xf8, !PT ;  /* 0x0000000103037812 */ /* 0x000fc800078ef80e */
[----:B------:R-:W-:-:S05]  /*1120*/  LOP3.LUT R3, R3, R12, RZ, 0xc0, !PT ;  /* 0x0000000c03037212 */ /* 0x000fca00078ec0ff */
[----:B------:R-:W-:-:S05]  /*1130*/  IMAD.IADD R3, R14, 0x1, R3 ;  /* 0x000000010e037824 */ /* 0x000fca00078e0203 */
[----:B------:R-:W-:Y:S01]  /*1140*/  LOP3.LUT R2, R3, R2, RZ, 0xfc, !PT ;  /* 0x0000000203027212 */ /* 0x000fe200078efcff */
[----:B------:R-:W-:Y:S06]  /*1150*/  BRA `(.L_x_16) ;  /* 0x0000000000347947 */ /* 0x000fec0003800000 */
.L_x_15:
[----:B------:R-:W-:-:S04]  /*1160*/  LOP3.LUT R2, R2, 0x80000000, RZ, 0xc0, !PT ;  /* 0x8000000002027812 */ /* 0x000fc800078ec0ff */
[----:B------:R-:W-:Y:S01]  /*1170*/  LOP3.LUT R2, R2, 0x7f800000, RZ, 0xfc, !PT ;  /* 0x7f80000002027812 */ /* 0x000fe200078efcff */
[----:B------:R-:W-:Y:S06]  /*1180*/  BRA `(.L_x_16) ;  /* 0x0000000000287947 */ /* 0x000fec0003800000 */
.L_x_14:
[----:B------:R-:W-:Y:S01]  /*1190*/  LEA R2, R12, R2, 0x17 ;  /* 0x000000020c027211 */ /* 0x000fe200078eb8ff */
[----:B------:R-:W-:Y:S06]  /*11a0*/  BRA `(.L_x_16) ;  /* 0x0000000000207947 */ /* 0x000fec0003800000 */
.L_x_13:
[----:B------:R-:W-:-:S04]  /*11b0*/  LOP3.LUT R2, R3, 0x80000000, R2, 0x48, !PT ;  /* 0x8000000003027812 */ /* 0x000fc800078e4802 */
[----:B------:R-:W-:Y:S01]  /*11c0*/  LOP3.LUT R2, R2, 0x7f800000, RZ, 0xfc, !PT ;  /* 0x7f80000002027812 */ /* 0x000fe200078efcff */
[----:B------:R-:W-:Y:S06]  /*11d0*/  BRA `(.L_x_16) ;  /* 0x0000000000147947 */ /* 0x000fec0003800000 */
.L_x_12:
[----:B------:R-:W-:Y:S01]  /*11e0*/  LOP3.LUT R2, R3, 0x80000000, R2, 0x48, !PT ;  /* 0x8000000003027812 */ /* 0x000fe200078e4802 */
[----:B------:R-:W-:Y:S06]  /*11f0*/  BRA `(.L_x_16) ;  /* 0x00000000000c7947 */ /* 0x000fec0003800000 */
.L_x_11:
[----:B------:R-:W0:Y:S01]  /*1200*/  MUFU.RSQ R2, -QNAN ;  /* 0xffc0000000027908 */ /* 0x000e220000001400 */
[----:B------:R-:W-:Y:S05]  /*1210*/  BRA `(.L_x_16) ;  /* 0x0000000000047947 */ /* 0x000fea0003800000 */
.L_x_10:
[----:B------:R-:W-:-:S07]  /*1220*/  FADD.FTZ R2, R0, R3 ;  /* 0x0000000300027221 */ /* 0x000fce0000010000 */
.L_x_16:
[----:B------:R-:W-:-:S04]  /*1230*/  IMAD.MOV.U32 R11, RZ, RZ, 0x0 ;  /* 0x00000000ff0b7424 */ /* 0x000fc800078e00ff */
[----:B0-----:R-:W-:Y:S05]  /*1240*/  RET.REL.NODEC R10 `(_Z10matrixMul2PfS_S_iiijj) ;  /* 0xffffffec0a6c7950 */ /* 0x001fea0003c3ffff */
.L_x_17:
[----:B------:R-:W-:-:S00]  /*1250*/  BRA `(.L_x_17) ;  /* 0xfffffffc00fc7947 */ /* 0x000fc0000383ffff */
[----:B------:R-:W-:-:S00]  /*1260*/  NOP ;  /* 0x0000000000007918 */ /* 0x000fc00000000000 */
        /* <DEDUP_REMOVED lines=9> */
.L_x_18:


//--------------------- .nv.shared._Z10matrixMul2PfS_S_iiijj --------------------------
	.section	.nv.shared._Z10matrixMul2PfS_S_iiijj,"aw",@nobits
	.sectionflags	@""
	.align	16
	.zero		1024


//--------------------- .nv.shared.reserved.0     --------------------------
	.section	.nv.shared.reserved.0,"aw",@nobits
	.weak		__nv_reservedSMEM_offset_0_alias
	.size		__nv_reservedSMEM_offset_0_alias, 0, 64
	.other		__nv_reservedSMEM_offset_0_alias,@"STO_CUDA_RESERVED_SHARED STV_DEFAULT"
__nv_reservedSMEM_offset_0_alias:
	.zero		0
	.zero		64


//--------------------- .nv.constant0._Z10matrixMul2PfS_S_iiijj --------------------------
	.section	.nv.constant0._Z10matrixMul2PfS_S_iiijj,"a",@progbits
	.sectionflags	@""
	.align	4
.nv.constant0._Z10matrixMul2PfS_S_iiijj:
	.zero		940


//--------------------- SYMBOLS --------------------------

	.type		.nv.reservedSmem.offset0,@object
	.size		.nv.reservedSmem.offset0,0x4
	.type		.nv.reservedSmem.cap,@object
	.size		.nv.reservedSmem.cap,0x4
